//
// Generated by NVIDIA NVVM Compiler
//
// Compiler Build ID: CL-36424714
// Cuda compilation tools, release 13.0, V13.0.88
// Based on NVVM 20.0.0
//

.version 9.0
.target sm_100
.address_size 64

	// .globl	_Z13convolution2DPiS_S_iiii

.visible .entry _Z13convolution2DPiS_S_iiii(
	.param .u64 .ptr .align 1 _Z13convolution2DPiS_S_iiii_param_0,
	.param .u64 .ptr .align 1 _Z13convolution2DPiS_S_iiii_param_1,
	.param .u64 .ptr .align 1 _Z13convolution2DPiS_S_iiii_param_2,
	.param .u32 _Z13convolution2DPiS_S_iiii_param_3,
	.param .u32 _Z13convolution2DPiS_S_iiii_param_4,
	.param .u32 _Z13convolution2DPiS_S_iiii_param_5,
	.param .u32 _Z13convolution2DPiS_S_iiii_param_6
)
{
	.reg .pred 	%p<85>;
	.reg .b32 	%r<184>;
	.reg .b64 	%rd<59>;

	ld.param.u64 	%rd8, [_Z13convolution2DPiS_S_iiii_param_0];
	ld.param.u64 	%rd9, [_Z13convolution2DPiS_S_iiii_param_1];
	ld.param.u32 	%r63, [_Z13convolution2DPiS_S_iiii_param_3];
	ld.param.u32 	%r64, [_Z13convolution2DPiS_S_iiii_param_4];
	ld.param.u32 	%r65, [_Z13convolution2DPiS_S_iiii_param_5];
	ld.param.u32 	%r66, [_Z13convolution2DPiS_S_iiii_param_6];
	cvta.to.global.u64 	%rd1, %rd8;
	cvta.to.global.u64 	%rd2, %rd9;
	mov.u32 	%r68, %tid.x;
	mov.u32 	%r69, %ntid.x;
	mov.u32 	%r70, %ctaid.x;
	mad.lo.s32 	%r1, %r69, %r70, %r68;
	mov.u32 	%r71, %tid.y;
	mov.u32 	%r72, %ntid.y;
	mov.u32 	%r73, %ctaid.y;
	mad.lo.s32 	%r2, %r72, %r73, %r71;
	shr.u32 	%r74, %r66, 31;
	add.s32 	%r75, %r66, %r74;
	shr.s32 	%r76, %r75, 1;
	sub.s32 	%r3, %r1, %r76;
	mov.b32 	%r159, 0;
	min.s32 	%r77, %r65, %r66;
	setp.lt.s32 	%p1, %r77, 1;
	@%p1 bra 	$L__BB0_43;
	and.b32  	%r4, %r66, 7;
	and.b32  	%r5, %r66, 2147483640;
	and.b32  	%r6, %r66, 1;
	shr.u32 	%r79, %r65, 31;
	add.s32 	%r80, %r65, %r79;
	shr.s32 	%r81, %r80, 1;
	sub.s32 	%r7, %r2, %r81;
	mov.b32 	%r155, 0;
	cvt.s64.s32 	%rd46, %r3;
	mov.u32 	%r159, %r155;
$L__BB0_2:
	setp.lt.u32 	%p2, %r66, 8;
	add.s32 	%r10, %r7, %r155;
	mul.lo.s32 	%r11, %r155, %r66;
	mul.lo.s32 	%r12, %r10, %r64;
	mov.b32 	%r175, 0;
	@%p2 bra 	$L__BB0_21;
	mov.b32 	%r157, 0;
$L__BB0_4:
	.pragma "nounroll";
	setp.ge.s32 	%p3, %r10, %r63;
	add.s32 	%r15, %r3, %r157;
	or.b32  	%r85, %r10, %r15;
	setp.lt.s32 	%p4, %r85, 0;
	setp.ge.s32 	%p5, %r15, %r64;
	or.pred  	%p6, %p3, %p5;
	or.pred  	%p7, %p6, %p4;
	@%p7 bra 	$L__BB0_6;
	add.s32 	%r86, %r157, %r11;
	mul.wide.u32 	%rd10, %r86, 4;
	add.s64 	%rd11, %rd2, %rd10;
	ld.global.u32 	%r87, [%rd11];
	add.s32 	%r88, %r15, %r12;
	mul.wide.s32 	%rd12, %r88, 4;
	add.s64 	%rd13, %rd1, %rd12;
	ld.global.u32 	%r89, [%rd13];
	mad.lo.s32 	%r159, %r89, %r87, %r159;
$L__BB0_6:
	add.s32 	%r90, %r15, 1;
	or.b32  	%r91, %r10, %r90;
	setp.lt.s32 	%p9, %r91, 0;
	setp.ge.s32 	%p10, %r90, %r64;
	or.pred  	%p11, %p3, %p10;
	cvt.u64.u32 	%rd14, %r11;
	cvt.s64.s32 	%rd15, %r157;
	add.s64 	%rd16, %rd15, %rd14;
	shl.b64 	%rd17, %rd16, 2;
	add.s64 	%rd3, %rd2, %rd17;
	cvt.s64.s32 	%rd18, %r3;
	cvt.s64.s32 	%rd19, %r12;
	add.s64 	%rd20, %rd18, %rd15;
	add.s64 	%rd21, %rd20, %rd19;
	shl.b64 	%rd22, %rd21, 2;
	add.s64 	%rd4, %rd1, %rd22;
	or.pred  	%p12, %p11, %p9;
	@%p12 bra 	$L__BB0_8;
	ld.global.u32 	%r92, [%rd3+4];
	ld.global.u32 	%r93, [%rd4+4];
	mad.lo.s32 	%r159, %r93, %r92, %r159;
$L__BB0_8:
	add.s32 	%r94, %r15, 2;
	or.b32  	%r95, %r10, %r94;
	setp.lt.s32 	%p14, %r95, 0;
	setp.ge.s32 	%p15, %r94, %r64;
	or.pred  	%p16, %p3, %p15;
	or.pred  	%p17, %p16, %p14;
	@%p17 bra 	$L__BB0_10;
	ld.global.u32 	%r96, [%rd3+8];
	ld.global.u32 	%r97, [%rd4+8];
	mad.lo.s32 	%r159, %r97, %r96, %r159;
$L__BB0_10:
	add.s32 	%r98, %r15, 3;
	or.b32  	%r99, %r10, %r98;
	setp.lt.s32 	%p19, %r99, 0;
	setp.ge.s32 	%p20, %r98, %r64;
	or.pred  	%p21, %p3, %p20;
	or.pred  	%p22, %p21, %p19;
	@%p22 bra 	$L__BB0_12;
	ld.global.u32 	%r100, [%rd3+12];
	ld.global.u32 	%r101, [%rd4+12];
	mad.lo.s32 	%r159, %r101, %r100, %r159;
$L__BB0_12:
	add.s32 	%r102, %r15, 4;
	or.b32  	%r103, %r10, %r102;
	setp.lt.s32 	%p24, %r103, 0;
	setp.ge.s32 	%p25, %r102, %r64;
	or.pred  	%p26, %p3, %p25;
	or.pred  	%p27, %p26, %p24;
	@%p27 bra 	$L__BB0_14;
	ld.global.u32 	%r104, [%rd3+16];
	ld.global.u32 	%r105, [%rd4+16];
	mad.lo.s32 	%r159, %r105, %r104, %r159;
$L__BB0_14:
	add.s32 	%r106, %r15, 5;
	or.b32  	%r107, %r10, %r106;
	setp.lt.s32 	%p29, %r107, 0;
	setp.ge.s32 	%p30, %r106, %r64;
	or.pred  	%p31, %p3, %p30;
	or.pred  	%p32, %p31, %p29;
	@%p32 bra 	$L__BB0_16;
	ld.global.u32 	%r108, [%rd3+20];
	ld.global.u32 	%r109, [%rd4+20];
	mad.lo.s32 	%r159, %r109, %r108, %r159;
$L__BB0_16:
	add.s32 	%r110, %r15, 6;
	or.b32  	%r111, %r10, %r110;
	setp.lt.s32 	%p34, %r111, 0;
	setp.ge.s32 	%p35, %r110, %r64;
	or.pred  	%p36, %p3, %p35;
	or.pred  	%p37, %p36, %p34;
	@%p37 bra 	$L__BB0_18;
	ld.global.u32 	%r112, [%rd3+24];
	ld.global.u32 	%r113, [%rd4+24];
	mad.lo.s32 	%r159, %r113, %r112, %r159;
$L__BB0_18:
	add.s32 	%r114, %r15, 7;
	or.b32  	%r115, %r10, %r114;
	setp.lt.s32 	%p39, %r115, 0;
	setp.ge.s32 	%p40, %r114, %r64;
	or.pred  	%p41, %p3, %p40;
	or.pred  	%p42, %p41, %p39;
	@%p42 bra 	$L__BB0_20;
	ld.global.u32 	%r116, [%rd3+28];
	ld.global.u32 	%r117, [%rd4+28];
	mad.lo.s32 	%r159, %r117, %r116, %r159;
$L__BB0_20:
	add.s32 	%r157, %r157, 8;
	setp.ne.s32 	%p43, %r157, %r5;
	mov.u32 	%r175, %r5;
	@%p43 bra 	$L__BB0_4;
$L__BB0_21:
	setp.eq.s32 	%p44, %r4, 0;
	@%p44 bra 	$L__BB0_42;
	add.s32 	%r119, %r4, -1;
	setp.lt.u32 	%p45, %r119, 3;
	@%p45 bra 	$L__BB0_32;
	setp.ge.s32 	%p46, %r10, %r63;
	add.s32 	%r36, %r3, %r175;
	or.b32  	%r121, %r10, %r36;
	setp.lt.s32 	%p47, %r121, 0;
	setp.ge.s32 	%p48, %r36, %r64;
	or.pred  	%p49, %p46, %p48;
	or.pred  	%p50, %p49, %p47;
	@%p50 bra 	$L__BB0_25;
	add.s32 	%r122, %r175, %r11;
	mul.wide.u32 	%rd23, %r122, 4;
	add.s64 	%rd24, %rd2, %rd23;
	ld.global.u32 	%r123, [%rd24];
	add.s32 	%r124, %r36, %r12;
	mul.wide.s32 	%rd25, %r124, 4;
	add.s64 	%rd26, %rd1, %rd25;
	ld.global.u32 	%r125, [%rd26];
	mad.lo.s32 	%r159, %r125, %r123, %r159;
$L__BB0_25:
	add.s32 	%r126, %r36, 1;
	or.b32  	%r127, %r10, %r126;
	setp.lt.s32 	%p52, %r127, 0;
	setp.ge.s32 	%p53, %r126, %r64;
	or.pred  	%p54, %p46, %p53;
	cvt.u64.u32 	%rd27, %r11;
	cvt.u64.u32 	%rd28, %r175;
	add.s64 	%rd29, %rd28, %rd27;
	shl.b64 	%rd30, %rd29, 2;
	add.s64 	%rd5, %rd2, %rd30;
	cvt.s64.s32 	%rd32, %r12;
	add.s64 	%rd33, %rd46, %rd28;
	add.s64 	%rd34, %rd33, %rd32;
	shl.b64 	%rd35, %rd34, 2;
	add.s64 	%rd6, %rd1, %rd35;
	or.pred  	%p55, %p54, %p52;
	@%p55 bra 	$L__BB0_27;
	ld.global.u32 	%r128, [%rd5+4];
	ld.global.u32 	%r129, [%rd6+4];
	mad.lo.s32 	%r159, %r129, %r128, %r159;
$L__BB0_27:
	add.s32 	%r130, %r36, 2;
	or.b32  	%r131, %r10, %r130;
	setp.lt.s32 	%p57, %r131, 0;
	setp.ge.s32 	%p58, %r130, %r64;
	or.pred  	%p59, %p46, %p58;
	or.pred  	%p60, %p59, %p57;
	@%p60 bra 	$L__BB0_29;
	ld.global.u32 	%r132, [%rd5+8];
	ld.global.u32 	%r133, [%rd6+8];
	mad.lo.s32 	%r159, %r133, %r132, %r159;
$L__BB0_29:
	add.s32 	%r134, %r36, 3;
	or.b32  	%r135, %r10, %r134;
	setp.lt.s32 	%p62, %r135, 0;
	setp.ge.s32 	%p63, %r134, %r64;
	or.pred  	%p64, %p46, %p63;
	or.pred  	%p65, %p64, %p62;
	@%p65 bra 	$L__BB0_31;
	ld.global.u32 	%r136, [%rd5+12];
	ld.global.u32 	%r137, [%rd6+12];
	mad.lo.s32 	%r159, %r137, %r136, %r159;
$L__BB0_31:
	add.s32 	%r175, %r175, 4;
$L__BB0_32:
	and.b32  	%r139, %r66, 3;
	setp.eq.s32 	%p66, %r139, 0;
	@%p66 bra 	$L__BB0_42;
	setp.eq.s32 	%p67, %r139, 1;
	@%p67 bra 	$L__BB0_39;
	setp.ge.s32 	%p68, %r10, %r63;
	add.s32 	%r49, %r3, %r175;
	or.b32  	%r140, %r10, %r49;
	setp.lt.s32 	%p69, %r140, 0;
	setp.ge.s32 	%p70, %r49, %r64;
	or.pred  	%p71, %p68, %p70;
	or.pred  	%p72, %p71, %p69;
	@%p72 bra 	$L__BB0_36;
	add.s32 	%r141, %r175, %r11;
	mul.wide.u32 	%rd36, %r141, 4;
	add.s64 	%rd37, %rd2, %rd36;
	ld.global.u32 	%r142, [%rd37];
	add.s32 	%r143, %r49, %r12;
	mul.wide.s32 	%rd38, %r143, 4;
	add.s64 	%rd39, %rd1, %rd38;
	ld.global.u32 	%r144, [%rd39];
	mad.lo.s32 	%r159, %r144, %r142, %r159;
$L__BB0_36:
	setp.ge.s32 	%p73, %r10, %r63;
	add.s32 	%r145, %r49, 1;
	or.b32  	%r146, %r10, %r145;
	setp.lt.s32 	%p74, %r146, 0;
	setp.ge.s32 	%p75, %r145, %r64;
	or.pred  	%p76, %p73, %p75;
	or.pred  	%p77, %p76, %p74;
	@%p77 bra 	$L__BB0_38;
	cvt.u64.u32 	%rd40, %r11;
	cvt.s64.s32 	%rd41, %r175;
	add.s64 	%rd42, %rd41, %rd40;
	shl.b64 	%rd43, %rd42, 2;
	add.s64 	%rd44, %rd2, %rd43;
	ld.global.u32 	%r147, [%rd44+4];
	cvt.s64.s32 	%rd45, %r12;
	add.s64 	%rd47, %rd46, %rd41;
	add.s64 	%rd48, %rd47, %rd45;
	shl.b64 	%rd49, %rd48, 2;
	add.s64 	%rd50, %rd1, %rd49;
	ld.global.u32 	%r148, [%rd50+4];
	mad.lo.s32 	%r159, %r148, %r147, %r159;
$L__BB0_38:
	add.s32 	%r175, %r175, 2;
$L__BB0_39:
	setp.eq.s32 	%p78, %r6, 0;
	@%p78 bra 	$L__BB0_42;
	setp.ge.s32 	%p79, %r10, %r63;
	add.s32 	%r58, %r3, %r175;
	or.b32  	%r149, %r10, %r58;
	setp.lt.s32 	%p80, %r149, 0;
	setp.ge.s32 	%p81, %r58, %r64;
	or.pred  	%p82, %p79, %p81;
	or.pred  	%p83, %p82, %p80;
	@%p83 bra 	$L__BB0_42;
	add.s32 	%r150, %r175, %r11;
	mul.wide.u32 	%rd51, %r150, 4;
	add.s64 	%rd52, %rd2, %rd51;
	ld.global.u32 	%r151, [%rd52];
	add.s32 	%r152, %r58, %r12;
	mul.wide.s32 	%rd53, %r152, 4;
	add.s64 	%rd54, %rd1, %rd53;
	ld.global.u32 	%r153, [%rd54];
	mad.lo.s32 	%r159, %r153, %r151, %r159;
$L__BB0_42:
	add.s32 	%r155, %r155, 1;
	setp.ne.s32 	%p84, %r155, %r65;
	@%p84 bra 	$L__BB0_2;
$L__BB0_43:
	ld.param.u64 	%rd58, [_Z13convolution2DPiS_S_iiii_param_2];
	cvta.to.global.u64 	%rd55, %rd58;
	mad.lo.s32 	%r154, %r64, %r2, %r1;
	mul.wide.s32 	%rd56, %r154, 4;
	add.s64 	%rd57, %rd55, %rd56;
	st.global.u32 	[%rd57], %r159;
	ret;

}


// ===== COMPILED SASS (sm_100) =====

	.target	sm_100

	.elftype	@"ET_EXEC"


//--------------------- .note.nv.tkinfo           --------------------------
	.section	.note.nv.tkinfo,"",@"SHT_NOTE"
	.sectionflags	@"SHF_NOTE_NV_TKINFO"
	.tkinfo
        /*0018*/ 	.word	0x00000002
        /*0030*/ 	.string	""
        /*0030*/ 	.string	"ptxas"
        /*0030*/ 	.string	"Cuda compilation tools, release 13.0, V13.0.88"
        /*0030*/ 	.string	"Build cuda_13.0.r13.0/compiler.36424714_0"
        /*0030*/ 	.string	"-arch sm_100 -m 64 "



//--------------------- .note.nv.cuinfo           --------------------------
	.section	.note.nv.cuinfo,"",@"SHT_NOTE"
	.sectionflags	@"SHF_NOTE_NV_CUINFO"
        /*0018*/ 	.short	0x0002
        /*001a*/ 	.short	0x0064
        /*001c*/ 	.short	0x0082
	.zero		2


//--------------------- .nv.info                  --------------------------
	.section	.nv.info,"",@"SHT_CUDA_INFO"
	.align	4


	//----- nvinfo : EIATTR_REGCOUNT
	.align		4
        /*0000*/ 	.byte	0x04, 0x2f
        /*0002*/ 	.short	(.L_1 - .L_0)
	.align		4
.L_0:
        /*0004*/ 	.word	index@(_Z13convolution2DPiS_S_iiii)
        /*0008*/ 	.word	0x0000001e


	//----- nvinfo : EIATTR_FRAME_SIZE
	.align		4
.L_1:
        /*000c*/ 	.byte	0x04, 0x11
        /*000e*/ 	.short	(.L_3 - .L_2)
	.align		4
.L_2:
        /*0010*/ 	.word	index@(_Z13convolution2DPiS_S_iiii)
        /*0014*/ 	.word	0x00000000


	//----- nvinfo : EIATTR_MIN_STACK_SIZE
	.align		4
.L_3:
        /*0018*/ 	.byte	0x04, 0x12
        /*001a*/ 	.short	(.L_5 - .L_4)
	.align		4
.L_4:
        /*001c*/ 	.word	index@(_Z13convolution2DPiS_S_iiii)
        /*0020*/ 	.word	0x00000000
.L_5:


//--------------------- .nv.compat                --------------------------
	.section	.nv.compat,"",@"SHT_CUDA_COMPAT_INFO"
	.align	4
        /*0000*/ 	.byte	0x02, 0x09, 0x00, 0x00, 0x02, 0x02, 0x01, 0x00, 0x02, 0x05, 0x05, 0x00, 0x03, 0x07, 0x01, 0x01
        /*0010*/ 	.byte	0x02, 0x03, 0x00, 0x00, 0x02, 0x06, 0x01, 0x00, 0x04, 0x0b, 0x08, 0x00, 0x09, 0x00, 0x00, 0x00
        /*0020*/ 	.byte	0x00, 0x00, 0x00, 0x00


//--------------------- .nv.info._Z13convolution2DPiS_S_iiii --------------------------
	.section	.nv.info._Z13convolution2DPiS_S_iiii,"",@"SHT_CUDA_INFO"
	.sectionflags	@""
	.align	4


	//----- nvinfo : EIATTR_CUDA_API_VERSION
	.align		4
        /*0000*/ 	.byte	0x04, 0x37
        /*0002*/ 	.short	(.L_7 - .L_6)
.L_6:
        /*0004*/ 	.word	0x00000082


	//----- nvinfo : EIATTR_KPARAM_INFO
	.align		4
.L_7:
        /*0008*/ 	.byte	0x04, 0x17
        /*000a*/ 	.short	(.L_9 - .L_8)
.L_8:
        /*000c*/ 	.word	0x00000000
        /*0010*/ 	.short	0x0006
        /*0012*/ 	.short	0x0024
        /*0014*/ 	.byte	0x00, 0xf0, 0x11, 0x00


	//----- nvinfo : EIATTR_KPARAM_INFO
	.align		4
.L_9:
        /*0018*/ 	.byte	0x04, 0x17
        /*001a*/ 	.short	(.L_11 - .L_10)
.L_10:
        /*001c*/ 	.word	0x00000000
        /*0020*/ 	.short	0x0005
        /*0022*/ 	.short	0x0020
        /*0024*/ 	.byte	0x00, 0xf0, 0x11, 0x00


	//----- nvinfo : EIATTR_KPARAM_INFO
	.align		4
.L_11:
        /*0028*/ 	.byte	0x04, 0x17
        /*002a*/ 	.short	(.L_13 - .L_12)
.L_12:
        /*002c*/ 	.word	0x00000000
        /*0030*/ 	.short	0x0004
        /*0032*/ 	.short	0x001c
        /*0034*/ 	.byte	0x00, 0xf0, 0x11, 0x00


	//----- nvinfo : EIATTR_KPARAM_INFO
	.align		4
.L_13:
        /*0038*/ 	.byte	0x04, 0x17
        /*003a*/ 	.short	(.L_15 - .L_14)
.L_14:
        /*003c*/ 	.word	0x00000000
        /*0040*/ 	.short	0x0003
        /*0042*/ 	.short	0x0018
        /*0044*/ 	.byte	0x00, 0xf0, 0x11, 0x00


	//----- nvinfo : EIATTR_KPARAM_INFO
	.align		4
.L_15:
        /*0048*/ 	.byte	0x04, 0x17
        /*004a*/ 	.short	(.L_17 - .L_16)
.L_16:
        /*004c*/ 	.word	0x00000000
        /*0050*/ 	.short	0x0002
        /*0052*/ 	.short	0x0010
        /*0054*/ 	.byte	0x00, 0xf5, 0x21, 0x00


	//----- nvinfo : EIATTR_KPARAM_INFO
	.align		4
.L_17:
        /*0058*/ 	.byte	0x04, 0x17
        /*005a*/ 	.short	(.L_19 - .L_18)
.L_18:
        /*005c*/ 	.word	0x00000000
        /*0060*/ 	.short	0x0001
        /*0062*/ 	.short	0x0008
        /*0064*/ 	.byte	0x00, 0xf5, 0x21, 0x00


	//----- nvinfo : EIATTR_KPARAM_INFO
	.align		4
.L_19:
        /*0068*/ 	.byte	0x04, 0x17
        /*006a*/ 	.short	(.L_21 - .L_20)
.L_20:
        /*006c*/ 	.word	0x00000000
        /*0070*/ 	.short	0x0000
        /*0072*/ 	.short	0x0000
        /*0074*/ 	.byte	0x00, 0xf5, 0x21, 0x00


	//----- nvinfo : EIATTR_SPARSE_MMA_MASK
	.align		4
.L_21:
        /*0078*/ 	.byte	0x03, 0x50
        /*007a*/ 	.short	0x0000


	//----- nvinfo : EIATTR_MAXREG_COUNT
	.align		4
        /*007c*/ 	.byte	0x03, 0x1b
        /*007e*/ 	.short	0x00ff


	//----- nvinfo : EIATTR_MERCURY_ISA_VERSION
	.align		4
        /*0080*/ 	.byte	0x03, 0x5f
        /*0082*/ 	.short	0x0101


	//----- nvinfo : EIATTR_VRC_CTA_INIT_COUNT
	.align		4
        /*0084*/ 	.byte	0x02, 0x4a
	.zero		1
	.zero		1


	//----- nvinfo : EIATTR_EXIT_INSTR_OFFSETS
	.align		4
        /*0088*/ 	.byte	0x04, 0x1c
        /*008a*/ 	.short	(.L_23 - .L_22)


	//   ....[0]....
.L_22:
        /*008c*/ 	.word	0x00000f00


	//----- nvinfo : EIATTR_CRS_STACK_SIZE
	.align		4
.L_23:
        /*0090*/ 	.byte	0x04, 0x1e
        /*0092*/ 	.short	(.L_25 - .L_24)
.L_24:
        /*0094*/ 	.word	0x00000000


	//----- nvinfo : EIATTR_CBANK_PARAM_SIZE
	.align		4
.L_25:
        /*0098*/ 	.byte	0x03, 0x19
        /*009a*/ 	.short	0x0028


	//----- nvinfo : EIATTR_PARAM_CBANK
	.align		4
        /*009c*/ 	.byte	0x04, 0x0a
        /*009e*/ 	.short	(.L_27 - .L_26)
	.align		4
.L_26:
        /*00a0*/ 	.word	index@(.nv.constant0._Z13convolution2DPiS_S_iiii)
        /*00a4*/ 	.short	0x0380
        /*00a6*/ 	.short	0x0028


	//----- nvinfo : EIATTR_SW_WAR
	.align		4
.L_27:
        /*00a8*/ 	.byte	0x04, 0x36
        /*00aa*/ 	.short	(.L_29 - .L_28)
.L_28:
        /*00ac*/ 	.word	0x00000008
.L_29:


//--------------------- .nv.callgraph             --------------------------
	.section	.nv.callgraph,"",@"SHT_CUDA_CALLGRAPH"
	.align	4
	.sectionentsize	8
	.align		4
        /*0000*/ 	.word	0x00000000
	.align		4
        /*0004*/ 	.word	0xffffffff
	.align		4
        /*0008*/ 	.word	0x00000000
	.align		4
        /*000c*/ 	.word	0xfffffffe
	.align		4
        /*0010*/ 	.word	0x00000000
	.align		4
        /*0014*/ 	.word	0xfffffffd
	.align		4
        /*0018*/ 	.word	0x00000000
	.align		4
        /*001c*/ 	.word	0xfffffffc


//--------------------- .text._Z13convolution2DPiS_S_iiii --------------------------
	.section	.text._Z13convolution2DPiS_S_iiii,"ax",@progbits
	.align	128
        .global         _Z13convolution2DPiS_S_iiii
        .type           _Z13convolution2DPiS_S_iiii,@function
        .size           _Z13convolution2DPiS_S_iiii,(.L_x_9 - _Z13convolution2DPiS_S_iiii)
        .other          _Z13convolution2DPiS_S_iiii,@"STO_CUDA_ENTRY STV_DEFAULT"
_Z13convolution2DPiS_S_iiii:
.text._Z13convolution2DPiS_S_iiii:
[----:B------:R-:W-:Y:S01]  /*0000*/  LDC R1, c[0x0][0x37c] ;  /* 0x0000df00ff017b82 */ /* 0x000fe20000000800 */
[----:B------:R-:W0:Y:S01]  /*0010*/  LDCU.64 UR6, c[0x0][0x3a0] ;  /* 0x00007400ff0677ac */ /* 0x000e220008000a00 */
[----:B------:R-:W1:Y:S01]  /*0020*/  S2R R0, SR_TID.X ;  /* 0x0000000000007919 */ /* 0x000e620000002100 */
[----:B------:R-:W1:Y:S01]  /*0030*/  LDCU UR5, c[0x0][0x360] ;  /* 0x00006c00ff0577ac */ /* 0x000e620008000800 */
[----:B------:R-:W1:Y:S01]  /*0040*/  S2R R3, SR_CTAID.X ;  /* 0x0000000000037919 */ /* 0x000e620000002500 */
[----:B------:R-:W2:Y:S01]  /*0050*/  LDCU UR8, c[0x0][0x364] ;  /* 0x00006c80ff0877ac */ /* 0x000ea20008000800 */
[----:B------:R-:W2:Y:S01]  /*0060*/  S2R R2, SR_TID.Y ;  /* 0x0000000000027919 */ /* 0x000ea20000002200 */
[----:B------:R-:W3:Y:S01]  /*0070*/  LDCU.64 UR10, c[0x0][0x358] ;  /* 0x00006b00ff0a77ac */ /* 0x000ee20008000a00 */
[----:B------:R-:W2:Y:S01]  /*0080*/  S2R R5, SR_CTAID.Y ;  /* 0x0000000000057919 */ /* 0x000ea20000002600 */
[----:B0-----:R-:W-:-:S04]  /*0090*/  UISETP.LT.AND UP0, UPT, UR7, UR6, UPT ;  /* 0x000000060700728c */ /* 0x001fc8000bf01270 */
[----:B------:R-:W-:-:S04]  /*00a0*/  USEL UR4, UR7, UR6, UP0 ;  /* 0x0000000607047287 */ /* 0x000fc80008000000 */
[----:B------:R-:W-:Y:S01]  /*00b0*/  UISETP.GE.AND UP0, UPT, UR4, 0x1, UPT ;  /* 0x000000010400788c */ /* 0x000fe2000bf06270 */
[----:B-1----:R-:W-:Y:S02]  /*00c0*/  IMAD R0, R3, UR5, R0 ;  /* 0x0000000503007c24 */ /* 0x002fe4000f8e0200 */
[----:B--2---:R-:W-:Y:S02]  /*00d0*/  IMAD R3, R5, UR8, R2 ;  /* 0x0000000805037c24 */ /* 0x004fe4000f8e0202 */
[----:B------:R-:W-:-:S04]  /*00e0*/  IMAD.MOV.U32 R2, RZ, RZ, RZ ;  /* 0x000000ffff027224 */ /* 0x000fc800078e00ff */
[----:B---3--:R-:W-:Y:S05]  /*00f0*/  BRA.U !UP0, `(.L_x_0) ;  /* 0x0000000d086c7547 */ /* 0x008fea000b800000 */
[----:B------:R-:W-:Y:S01]  /*0100*/  ULEA.HI UR4, UR7, UR7, URZ, 0x1 ;  /* 0x0000000707047291 */ /* 0x000fe2000f8f08ff */
[----:B------:R-:W-:Y:S01]  /*0110*/  IMAD.MOV.U32 R2, RZ, RZ, RZ ;  /* 0x000000ffff027224 */ /* 0x000fe200078e00ff */
[----:B------:R-:W-:Y:S02]  /*0120*/  ULEA.HI UR5, UR6, UR6, URZ, 0x1 ;  /* 0x0000000606057291 */ /* 0x000fe4000f8f08ff */
[----:B------:R-:W-:Y:S02]  /*0130*/  USHF.R.S32.HI UR4, URZ, 0x1, UR4 ;  /* 0x00000001ff047899 */ /* 0x000fe40008011404 */
[----:B------:R-:W-:Y:S02]  /*0140*/  USHF.R.S32.HI UR6, URZ, 0x1, UR5 ;  /* 0x00000001ff067899 */ /* 0x000fe40008011405 */
[----:B------:R-:W-:Y:S02]  /*0150*/  ULOP3.LUT UR8, UR7, 0x7, URZ, 0xc0, !UPT ;  /* 0x0000000707087892 */ /* 0x000fe4000f8ec0ff */
[----:B------:R-:W-:Y:S01]  /*0160*/  VIADD R4, R0, -UR4 ;  /* 0x8000000400047c36 */ /* 0x000fe20008000000 */
[----:B------:R-:W-:Y:S01]  /*0170*/  ULOP3.LUT UR5, UR7, 0x7ffffff8, URZ, 0xc0, !UPT ;  /* 0x7ffffff807057892 */ /* 0x000fe2000f8ec0ff */
[----:B------:R-:W-:Y:S01]  /*0180*/  VIADD R5, R3, -UR6 ;  /* 0x8000000603057c36 */ /* 0x000fe20008000000 */
[----:B------:R-:W-:-:S02]  /*0190*/  UMOV UR4, URZ ;  /* 0x000000ff00047c82 */ /* 0x000fc40008000000 */
[----:B------:R-:W-:-:S08]  /*01a0*/  SHF.R.S32.HI R6, RZ, 0x1f, R4 ;  /* 0x0000001fff067819 */ /* 0x000fd00000011404 */
.L_x_7:
[----:B------:R-:W0:Y:S01]  /*01b0*/  LDCU.64 UR14, c[0x0][0x3a0] ;  /* 0x00007400ff0e77ac */ /* 0x000e220008000a00 */
[----:B------:R-:W-:Y:S02]  /*01c0*/  VIADD R7, R5, UR4 ;  /* 0x0000000405077c36 */ /* 0x000fe40008000000 */
[----:B------:R-:W-:Y:S01]  /*01d0*/  IMAD.MOV.U32 R19, RZ, RZ, RZ ;  /* 0x000000ffff137224 */ /* 0x000fe200078e00ff */
[----:B------:R-:W1:Y:S01]  /*01e0*/  LDCU UR6, c[0x0][0x39c] ;  /* 0x00007380ff0677ac */ /* 0x000e620008000800 */
[----:B0-----:R-:W-:Y:S02]  /*01f0*/  UISETP.GE.U32.AND UP1, UPT, UR15, 0x8, UPT ;  /* 0x000000080f00788c */ /* 0x001fe4000bf26070 */
[----:B------:R-:W-:Y:S02]  /*0200*/  UIMAD UR12, UR4, UR15, URZ ;  /* 0x0000000f040c72a4 */ /* 0x000fe4000f8e02ff */
[----:B------:R-:W-:Y:S01]  /*0210*/  UIADD3 UR4, UPT, UPT, UR4, 0x1, URZ ;  /* 0x0000000104047890 */ /* 0x000fe2000fffe0ff */
[----:B-1----:R-:W-:-:S03]  /*0220*/  IMAD R9, R7, UR6, RZ ;  /* 0x0000000607097c24 */ /* 0x002fc6000f8e02ff */
[----:B------:R-:W-:Y:S01]  /*0230*/  UISETP.NE.AND UP0, UPT, UR4, UR14, UPT ;  /* 0x0000000e0400728c */ /* 0x000fe2000bf05270 */
[----:B------:R-:W-:Y:S10]  /*0240*/  BRA.U !UP1, `(.L_x_1) ;  /* 0x00000005094c7547 */ /* 0x000ff4000b800000 */
[----:B------:R-:W0:Y:S01]  /*0250*/  LDC.64 R10, c[0x0][0x380] ;  /* 0x0000e000ff0a7b82 */ /* 0x000e220000000a00 */
[----:B------:R-:W1:Y:S01]  /*0260*/  LDCU UR7, c[0x0][0x398] ;  /* 0x00007300ff0777ac */ /* 0x000e620008000800 */
[----:B------:R-:W-:Y:S01]  /*0270*/  IMAD.MOV.U32 R19, RZ, RZ, RZ ;  /* 0x000000ffff137224 */ /* 0x000fe200078e00ff */
[----:B------:R-:W2:Y:S05]  /*0280*/  LDCU UR6, c[0x0][0x39c] ;  /* 0x00007380ff0677ac */ /* 0x000eaa0008000800 */
[----:B------:R-:W3:Y:S01]  /*0290*/  LDC.64 R12, c[0x0][0x388] ;  /* 0x0000e200ff0c7b82 */ /* 0x000ee20000000a00 */
[----:B-1----:R-:W-:-:S13]  /*02a0*/  ISETP.GE.AND P6, PT, R7, UR7, PT ;  /* 0x0000000707007c0c */ /* 0x002fda000bfc6270 */
.L_x_2:
[----:B------:R-:W-:Y:S01]  /*02b0*/  IMAD.IADD R8, R4, 0x1, R19 ;  /* 0x0000000104087824 */ /* 0x000fe200078e0213 */
[----:B------:R-:W1:Y:S04]  /*02c0*/  LDC.64 R16, c[0x0][0x388] ;  /* 0x0000e200ff107b82 */ /* 0x000e680000000a00 */
[----:B--2---:R-:W-:Y:S02]  /*02d0*/  ISETP.GE.OR P3, PT, R8, UR6, P6 ;  /* 0x0000000608007c0c */ /* 0x004fe4000b766670 */
[----:B------:R-:W-:Y:S02]  /*02e0*/  LOP3.LUT R6, R7, R8, RZ, 0xfc, !PT ;  /* 0x0000000807067212 */ /* 0x000fe400078efcff */
[----:B------:R-:W2:Y:S02]  /*02f0*/  LDC.64 R14, c[0x0][0x380] ;  /* 0x0000e000ff0e7b82 */ /* 0x000ea40000000a00 */
[----:B------:R-:W-:-:S13]  /*0300*/  ISETP.LT.OR P3, PT, R6, RZ, P3 ;  /* 0x000000ff0600720c */ /* 0x000fda0001f61670 */
[----:B------:R-:W-:Y:S02]  /*0310*/  @!P3 VIADD R21, R19, UR12 ;  /* 0x0000000c1315bc36 */ /* 0x000fe40008000000 */
[----:B------:R-:W-:Y:S02]  /*0320*/  @!P3 IMAD.IADD R23, R9, 0x1, R8 ;  /* 0x000000010917b824 */ /* 0x000fe400078e0208 */
[----:B-1----:R-:W-:-:S04]  /*0330*/  @!P3 IMAD.WIDE.U32 R16, R21, 0x4, R16 ;  /* 0x000000041510b825 */ /* 0x002fc800078e0010 */
[----:B--2---:R-:W-:Y:S01]  /*0340*/  @!P3 IMAD.WIDE R22, R23, 0x4, R14 ;  /* 0x000000041716b825 */ /* 0x004fe200078e020e */
[----:B------:R-:W2:Y:S04]  /*0350*/  @!P3 LDG.E R21, desc[UR10][R16.64] ;  /* 0x0000000a1015b981 */ /* 0x000ea8000c1e1900 */
[----:B------:R1:W2:Y:S01]  /*0360*/  @!P3 LDG.E R18, desc[UR10][R22.64] ;  /* 0x0000000a1612b981 */ /* 0x0002a2000c1e1900 */
[----:B------:R-:W-:Y:S01]  /*0370*/  SHF.R.S32.HI R15, RZ, 0x1f, R19 ;  /* 0x0000001fff0f7819 */ /* 0x000fe20000011413 */
[----:B------:R-:W-:Y:S01]  /*0380*/  VIADD R24, R8, 0x1 ;  /* 0x0000000108187836 */ /* 0x000fe20000000000 */
[----:B------:R-:W-:Y:S02]  /*0390*/  IADD3 R26, P0, PT, R19, UR12, RZ ;  /* 0x0000000c131a7c10 */ /* 0x000fe4000ff1e0ff */
[----:B------:R-:W-:-:S02]  /*03a0*/  SHF.R.S32.HI R6, RZ, 0x1f, R4 ;  /* 0x0000001fff067819 */ /* 0x000fc40000011404 */
[----:B------:R-:W-:Y:S01]  /*03b0*/  SHF.R.S32.HI R25, RZ, 0x1f, R9 ;  /* 0x0000001fff197819 */ /* 0x000fe20000011409 */
[----:B------:R-:W-:Y:S01]  /*03c0*/  IMAD.X R27, RZ, RZ, R15, P0 ;  /* 0x000000ffff1b7224 */ /* 0x000fe200000e060f */
[----:B------:R-:W-:Y:S01]  /*03d0*/  ISETP.GE.OR P0, PT, R24, UR6, P6 ;  /* 0x0000000618007c0c */ /* 0x000fe2000b706670 */
[----:B-1----:R-:W-:Y:S01]  /*03e0*/  VIADD R22, R8, 0x2 ;  /* 0x0000000208167836 */ /* 0x002fe20000000000 */
[----:B------:R-:W-:Y:S02]  /*03f0*/  LOP3.LUT R24, R7, R24, RZ, 0xfc, !PT ;  /* 0x0000001807187212 */ /* 0x000fe400078efcff */
[----:B------:R-:W-:Y:S02]  /*0400*/  IADD3 R20, P2, P4, R9, R4, R19 ;  /* 0x0000000409147210 */ /* 0x000fe40007c5e013 */
[----:B------:R-:W-:Y:S01]  /*0410*/  ISETP.LT.OR P0, PT, R24, RZ, P0 ;  /* 0x000000ff1800720c */ /* 0x000fe20000701670 */
[----:B------:R-:W-:Y:S01]  /*0420*/  VIADD R24, R8, 0x3 ;  /* 0x0000000308187836 */ /* 0x000fe20000000000 */
[----:B---3--:R-:W-:-:S02]  /*0430*/  LEA R14, P1, R26, R12, 0x2 ;  /* 0x0000000c1a0e7211 */ /* 0x008fc400078210ff */
[----:B------:R-:W-:Y:S02]  /*0440*/  IADD3.X R25, PT, PT, R25, R6, R15, P2, P4 ;  /* 0x0000000619197210 */ /* 0x000fe400017e840f */
[----:B0-----:R-:W-:Y:S02]  /*0450*/  LEA R16, P4, R20, R10, 0x2 ;  /* 0x0000000a14107211 */ /* 0x001fe400078810ff */
[----:B------:R-:W-:Y:S02]  /*0460*/  LEA.HI.X R15, R26, R13, R27, 0x2, P1 ;  /* 0x0000000d1a0f7211 */ /* 0x000fe400008f141b */
[----:B------:R-:W-:Y:S02]  /*0470*/  ISETP.GE.OR P1, PT, R22, UR6, P6 ;  /* 0x0000000616007c0c */ /* 0x000fe4000b726670 */
[----:B------:R-:W-:Y:S01]  /*0480*/  ISETP.GE.OR P2, PT, R24, UR6, P6 ;  /* 0x0000000618007c0c */ /* 0x000fe2000b746670 */
[----:B------:R-:W3:Y:S01]  /*0490*/  @!P0 LDG.E R27, desc[UR10][R14.64+0x4] ;  /* 0x0000040a0e1b8981 */ /* 0x000ee2000c1e1900 */
[----:B------:R-:W-:-:S02]  /*04a0*/  LOP3.LUT R22, R7, R22, RZ, 0xfc, !PT ;  /* 0x0000001607167212 */ /* 0x000fc400078efcff */
[----:B------:R-:W-:Y:S02]  /*04b0*/  LOP3.LUT R24, R7, R24, RZ, 0xfc, !PT ;  /* 0x0000001807187212 */ /* 0x000fe400078efcff */
[----:B------:R-:W-:Y:S02]  /*04c0*/  LEA.HI.X R17, R20, R11, R25, 0x2, P4 ;  /* 0x0000000b14117211 */ /* 0x000fe400020f1419 */
[----:B------:R-:W-:Y:S02]  /*04d0*/  ISETP.LT.OR P1, PT, R22, RZ, P1 ;  /* 0x000000ff1600720c */ /* 0x000fe40000f21670 */
[----:B------:R-:W-:Y:S02]  /*04e0*/  ISETP.LT.OR P2, PT, R24, RZ, P2 ;  /* 0x000000ff1800720c */ /* 0x000fe40001741670 */
[----:B------:R-:W3:Y:S09]  /*04f0*/  @!P0 LDG.E R24, desc[UR10][R16.64+0x4] ;  /* 0x0000040a10188981 */ /* 0x000ef2000c1e1900 */
[----:B------:R-:W4:Y:S04]  /*0500*/  @!P1 LDG.E R25, desc[UR10][R14.64+0x8] ;  /* 0x0000080a0e199981 */ /* 0x000f28000c1e1900 */
[----:B------:R-:W4:Y:S04]  /*0510*/  @!P1 LDG.E R22, desc[UR10][R16.64+0x8] ;  /* 0x0000080a10169981 */ /* 0x000f28000c1e1900 */
[----:B------:R-:W5:Y:S04]  /*0520*/  @!P2 LDG.E R20, desc[UR10][R14.64+0xc] ;  /* 0x00000c0a0e14a981 */ /* 0x000f68000c1e1900 */
[----:B------:R-:W5:Y:S01]  /*0530*/  @!P2 LDG.E R23, desc[UR10][R16.64+0xc] ;  /* 0x00000c0a1017a981 */ /* 0x000f62000c1e1900 */
[----:B--2---:R-:W-:-:S02]  /*0540*/  @!P3 IMAD R2, R21, R18, R2 ;  /* 0x000000121502b224 */ /* 0x004fc400078e0202 */
[----:B------:R-:W-:-:S05]  /*0550*/  VIADD R18, R8, 0x4 ;  /* 0x0000000408127836 */ /* 0x000fca0000000000 */
[----:B------:R-:W-:Y:S02]  /*0560*/  ISETP.GE.OR P5, PT, R18, UR6, P6 ;  /* 0x0000000612007c0c */ /* 0x000fe4000b7a6670 */
[----:B------:R-:W-:-:S04]  /*0570*/  LOP3.LUT R18, R7, R18, RZ, 0xfc, !PT ;  /* 0x0000001207127212 */ /* 0x000fc800078efcff */
[----:B------:R-:W-:Y:S01]  /*0580*/  ISETP.LT.OR P5, PT, R18, RZ, P5 ;  /* 0x000000ff1200720c */ /* 0x000fe20002fa1670 */
[----:B------:R-:W-:-:S05]  /*0590*/  VIADD R18, R8, 0x5 ;  /* 0x0000000508127836 */ /* 0x000fca0000000000 */
[----:B------:R-:W-:Y:S02]  /*05a0*/  ISETP.GE.OR P4, PT, R18, UR6, P6 ;  /* 0x0000000612007c0c */ /* 0x000fe4000b786670 */
[----:B------:R-:W-:-:S04]  /*05b0*/  LOP3.LUT R18, R7, R18, RZ, 0xfc, !PT ;  /* 0x0000001207127212 */ /* 0x000fc800078efcff */
[----:B------:R-:W-:Y:S01]  /*05c0*/  ISETP.LT.OR P4, PT, R18, RZ, P4 ;  /* 0x000000ff1200720c */ /* 0x000fe20002781670 */
[C---:B------:R-:W-:Y:S01]  /*05d0*/  VIADD R18, R8.reuse, 0x6 ;  /* 0x0000000608127836 */ /* 0x040fe20000000000 */
[----:B------:R-:W2:Y:S01]  /*05e0*/  @!P5 LDG.E R21, desc[UR10][R14.64+0x10] ;  /* 0x0000100a0e15d981 */ /* 0x000ea2000c1e1900 */
[----:B------:R-:W-:-:S03]  /*05f0*/  VIADD R8, R8, 0x7 ;  /* 0x0000000708087836 */ /* 0x000fc60000000000 */
[----:B------:R-:W-:Y:S02]  /*0600*/  ISETP.GE.OR P3, PT, R18, UR6, P6 ;  /* 0x0000000612007c0c */ /* 0x000fe4000b766670 */
[----:B------:R-:W-:Y:S01]  /*0610*/  LOP3.LUT R18, R7, R18, RZ, 0xfc, !PT ;  /* 0x0000001207127212 */ /* 0x000fe200078efcff */
[----:B---3--:R-:W-:Y:S01]  /*0620*/  @!P0 IMAD R2, R27, R24, R2 ;  /* 0x000000181b028224 */ /* 0x008fe200078e0202 */
[----:B------:R-:W-:Y:S02]  /*0630*/  ISETP.GE.OR P0, PT, R8, UR6, P6 ;  /* 0x0000000608007c0c */ /* 0x000fe4000b706670 */
[----:B------:R-:W-:Y:S02]  /*0640*/  LOP3.LUT R8, R7, R8, RZ, 0xfc, !PT ;  /* 0x0000000807087212 */ /* 0x000fe400078efcff */
[----:B------:R-:W-:Y:S02]  /*0650*/  ISETP.LT.OR P3, PT, R18, RZ, P3 ;  /* 0x000000ff1200720c */ /* 0x000fe40001f61670 */
[----:B------:R-:W-:Y:S01]  /*0660*/  ISETP.LT.OR P0, PT, R8, RZ, P0 ;  /* 0x000000ff0800720c */ /* 0x000fe20000701670 */
[----:B------:R-:W3:Y:S04]  /*0670*/  @!P4 LDG.E R18, desc[UR10][R16.64+0x14] ;  /* 0x0000140a1012c981 */ /* 0x000ee8000c1e1900 */
[----:B------:R-:W2:Y:S01]  /*0680*/  @!P5 LDG.E R8, desc[UR10][R16.64+0x10] ;  /* 0x0000100a1008d981 */ /* 0x000ea2000c1e1900 */
[----:B----4-:R-:W-:-:S03]  /*0690*/  @!P1 IMAD R2, R25, R22, R2 ;  /* 0x0000001619029224 */ /* 0x010fc600078e0202 */
[----:B------:R-:W3:Y:S04]  /*06a0*/  @!P4 LDG.E R25, desc[UR10][R14.64+0x14] ;  /* 0x0000140a0e19c981 */ /* 0x000ee8000c1e1900 */
[----:B------:R-:W4:Y:S01]  /*06b0*/  @!P0 LDG.E R27, desc[UR10][R14.64+0x1c] ;  /* 0x00001c0a0e1b8981 */ /* 0x000f22000c1e1900 */
[----:B-----5:R-:W-:-:S03]  /*06c0*/  @!P2 IMAD R2, R20, R23, R2 ;  /* 0x000000171402a224 */ /* 0x020fc600078e0202 */
[----:B------:R-:W5:Y:S04]  /*06d0*/  @!P3 LDG.E R23, desc[UR10][R14.64+0x18] ;  /* 0x0000180a0e17b981 */ /* 0x000f68000c1e1900 */
[----:B------:R-:W5:Y:S04]  /*06e0*/  @!P3 LDG.E R20, desc[UR10][R16.64+0x18] ;  /* 0x0000180a1014b981 */ /* 0x000f68000c1e1900 */
[----:B------:R-:W4:Y:S01]  /*06f0*/  @!P0 LDG.E R22, desc[UR10][R16.64+0x1c] ;  /* 0x00001c0a10168981 */ /* 0x000f22000c1e1900 */
[----:B------:R-:W-:-:S05]  /*0700*/  VIADD R19, R19, 0x8 ;  /* 0x0000000813137836 */ /* 0x000fca0000000000 */
[----:B------:R-:W-:Y:S01]  /*0710*/  ISETP.NE.AND P1, PT, R19, UR5, PT ;  /* 0x0000000513007c0c */ /* 0x000fe2000bf25270 */
[----:B--2---:R-:W-:-:S04]  /*0720*/  @!P5 IMAD R2, R21, R8, R2 ;  /* 0x000000081502d224 */ /* 0x004fc800078e0202 */
[----:B---3--:R-:W-:-:S04]  /*0730*/  @!P4 IMAD R2, R25, R18, R2 ;  /* 0x000000121902c224 */ /* 0x008fc800078e0202 */
[----:B-----5:R-:W-:-:S04]  /*0740*/  @!P3 IMAD R2, R23, R20, R2 ;  /* 0x000000141702b224 */ /* 0x020fc800078e0202 */
[----:B----4-:R-:W-:Y:S01]  /*0750*/  @!P0 IMAD R2, R27, R22, R2 ;  /* 0x000000161b028224 */ /* 0x010fe200078e0202 */
[----:B------:R-:W-:Y:S06]  /*0760*/  @P1 BRA `(.L_x_2) ;  /* 0xfffffff800d01947 */ /* 0x000fec000383ffff */
[----:B------:R-:W-:-:S07]  /*0770*/  IMAD.U32 R19, RZ, RZ, UR5 ;  /* 0x00000005ff137e24 */ /* 0x000fce000f8e00ff */
.L_x_1:
[----:B------:R-:W-:-:S09]  /*0780*/  UISETP.NE.AND UP1, UPT, UR8, URZ, UPT ;  /* 0x000000ff0800728c */ /* 0x000fd2000bf25270 */
[----:B------:R-:W-:Y:S05]  /*0790*/  BRA.U !UP1, `(.L_x_3) ;  /* 0x0000000509c07547 */ /* 0x000fea000b800000 */
[----:B------:R-:W0:Y:S01]  /*07a0*/  LDCU UR13, c[0x0][0x3a4] ;  /* 0x00007480ff0d77ac */ /* 0x000e220008000800 */
[----:B------:R-:W-:-:S04]  /*07b0*/  UIADD3 UR7, UPT, UPT, UR8, -0x1, URZ ;  /* 0xffffffff08077890 */ /* 0x000fc8000fffe0ff */
[----:B------:R-:W-:Y:S02]  /*07c0*/  UISETP.GE.U32.AND UP1, UPT, UR7, 0x3, UPT ;  /* 0x000000030700788c */ /* 0x000fe4000bf26070 */
[----:B0-----:R-:W-:-:S07]  /*07d0*/  ULOP3.LUT UP2, UR9, UR13, 0x3, URZ, 0xc0, !UPT ;  /* 0x000000030d097892 */ /* 0x001fce000f84c0ff */
[----:B------:R-:W-:Y:S05]  /*07e0*/  BRA.U !UP1, `(.L_x_4) ;  /* 0x0000000109c07547 */ /* 0x000fea000b800000 */
[----:B------:R-:W0:Y:S01]  /*07f0*/  LDCU UR7, c[0x0][0x398] ;  /* 0x00007300ff0777ac */ /* 0x000e220008000800 */
[----:B------:R-:W-:Y:S01]  /*0800*/  IMAD.IADD R22, R4, 0x1, R19 ;  /* 0x0000000104167824 */ /* 0x000fe200078e0213 */
[----:B------:R-:W1:Y:S01]  /*0810*/  LDC.64 R16, c[0x0][0x388] ;  /* 0x0000e200ff107b82 */ /* 0x000e620000000a00 */
[----:B------:R-:W-:Y:S02]  /*0820*/  SHF.R.S32.HI R23, RZ, 0x1f, R9 ;  /* 0x0000001fff177819 */ /* 0x000fe40000011409 */
[C---:B------:R-:W-:Y:S01]  /*0830*/  VIADD R18, R22.reuse, 0x2 ;  /* 0x0000000216127836 */ /* 0x040fe20000000000 */
[----:B------:R-:W-:Y:S01]  /*0840*/  LOP3.LUT R8, R7, R22, RZ, 0xfc, !PT ;  /* 0x0000001607087212 */ /* 0x000fe200078efcff */
[----:B------:R-:W-:-:S03]  /*0850*/  VIADD R24, R22, 0x3 ;  /* 0x0000000316187836 */ /* 0x000fc60000000000 */
[----:B------:R-:W2:Y:S01]  /*0860*/  LDC.64 R10, c[0x0][0x380] ;  /* 0x0000e000ff0a7b82 */ /* 0x000ea20000000a00 */
[C---:B------:R-:W-:Y:S02]  /*0870*/  LOP3.LUT R20, R7.reuse, R18, RZ, 0xfc, !PT ;  /* 0x0000001207147212 */ /* 0x040fe400078efcff */
[----:B0-----:R-:W-:-:S05]  /*0880*/  ISETP.GE.AND P0, PT, R7, UR7, PT ;  /* 0x0000000707007c0c */ /* 0x001fca000bf06270 */
[----:B------:R-:W0:Y:S01]  /*0890*/  LDC.64 R14, c[0x0][0x380] ;  /* 0x0000e000ff0e7b82 */ /* 0x000e220000000a00 */
[----:B------:R-:W-:Y:S02]  /*08a0*/  ISETP.GE.OR P1, PT, R22, UR6, P0 ;  /* 0x0000000616007c0c */ /* 0x000fe40008726670 */
[----:B------:R-:W-:Y:S02]  /*08b0*/  ISETP.GE.OR P3, PT, R18, UR6, P0 ;  /* 0x0000000612007c0c */ /* 0x000fe40008766670 */
[----:B------:R-:W-:-:S03]  /*08c0*/  ISETP.LT.OR P1, PT, R8, RZ, P1 ;  /* 0x000000ff0800720c */ /* 0x000fc60000f21670 */
[----:B------:R-:W3:Y:S01]  /*08d0*/  LDC.64 R12, c[0x0][0x388] ;  /* 0x0000e200ff0c7b82 */ /* 0x000ee20000000a00 */
[----:B------:R-:W-:Y:S01]  /*08e0*/  VIADD R8, R22, 0x1 ;  /* 0x0000000116087836 */ /* 0x000fe20000000000 */
[----:B------:R-:W-:Y:S02]  /*08f0*/  ISETP.LT.OR P3, PT, R20, RZ, P3 ;  /* 0x000000ff1400720c */ /* 0x000fe40001f61670 */
[----:B------:R-:W-:Y:S02]  /*0900*/  IADD3 R18, P6, PT, R19, UR12, RZ ;  /* 0x0000000c13127c10 */ /* 0x000fe4000ffde0ff */
[----:B------:R-:W-:Y:S02]  /*0910*/  ISETP.GE.OR P2, PT, R8, UR6, P0 ;  /* 0x0000000608007c0c */ /* 0x000fe40008746670 */
[----:B------:R-:W-:Y:S02]  /*0920*/  LOP3.LUT R8, R7, R8, RZ, 0xfc, !PT ;  /* 0x0000000807087212 */ /* 0x000fe400078efcff */
[----:B------:R-:W-:-:S02]  /*0930*/  ISETP.GE.OR P0, PT, R24, UR6, P0 ;  /* 0x0000000618007c0c */ /* 0x000fc40008706670 */
[----:B------:R-:W-:Y:S01]  /*0940*/  ISETP.LT.OR P2, PT, R8, RZ, P2 ;  /* 0x000000ff0800720c */ /* 0x000fe20001741670 */
[----:B------:R-:W-:Y:S01]  /*0950*/  @!P1 VIADD R21, R19, UR12 ;  /* 0x0000000c13159c36 */ /* 0x000fe20008000000 */
[----:B------:R-:W-:Y:S02]  /*0960*/  IADD3 R8, P4, P5, R9, R4, R19 ;  /* 0x0000000409087210 */ /* 0x000fe40007d9e013 */
[----:B------:R-:W-:Y:S01]  /*0970*/  LOP3.LUT R24, R7, R24, RZ, 0xfc, !PT ;  /* 0x0000001807187212 */ /* 0x000fe200078efcff */
[----:B-1----:R-:W-:Y:S01]  /*0980*/  @!P1 IMAD.WIDE.U32 R16, R21, 0x4, R16 ;  /* 0x0000000415109825 */ /* 0x002fe200078e0010 */
[----:B------:R-:W-:Y:S02]  /*0990*/  IADD3.X R20, PT, PT, R23, R6, RZ, P4, P5 ;  /* 0x0000000617147210 */ /* 0x000fe400027ea4ff */
[----:B0-----:R-:W-:Y:S01]  /*09a0*/  LEA R14, P5, R8, R14, 0x2 ;  /* 0x0000000e080e7211 */ /* 0x001fe200078a10ff */
[----:B------:R-:W-:Y:S01]  /*09b0*/  @!P1 IMAD.IADD R23, R9, 0x1, R22 ;  /* 0x0000000109179824 */ /* 0x000fe200078e0216 */
[----:B------:R-:W-:Y:S01]  /*09c0*/  ISETP.LT.OR P0, PT, R24, RZ, P0 ;  /* 0x000000ff1800720c */ /* 0x000fe20000701670 */
[----:B------:R-:W-:Y:S01]  /*09d0*/  IMAD.X R21, RZ, RZ, RZ, P6 ;  /* 0x000000ffff157224 */ /* 0x000fe200030e06ff */
[----:B---3--:R-:W-:Y:S01]  /*09e0*/  LEA R12, P4, R18, R12, 0x2 ;  /* 0x0000000c120c7211 */ /* 0x008fe200078810ff */
[----:B--2---:R-:W-:Y:S01]  /*09f0*/  @!P1 IMAD.WIDE R10, R23, 0x4, R10 ;  /* 0x00000004170a9825 */ /* 0x004fe200078e020a */
[----:B------:R-:W-:Y:S01]  /*0a00*/  LEA.HI.X R15, R8, R15, R20, 0x2, P5 ;  /* 0x0000000f080f7211 */ /* 0x000fe200028f1414 */
[----:B------:R-:W2:Y:S01]  /*0a10*/  @!P1 LDG.E R17, desc[UR10][R16.64] ;  /* 0x0000000a10119981 */ /* 0x000ea2000c1e1900 */
[----:B------:R-:W-:-:S03]  /*0a20*/  LEA.HI.X R13, R18, R13, R21, 0x2, P4 ;  /* 0x0000000d120d7211 */ /* 0x000fc600020f1415 */
[----:B------:R-:W2:Y:S04]  /*0a30*/  @!P1 LDG.E R10, desc[UR10][R10.64] ;  /* 0x0000000a0a0a9981 */ /* 0x000ea8000c1e1900 */
[----:B------:R-:W3:Y:S04]  /*0a40*/  @!P2 LDG.E R8, desc[UR10][R14.64+0x4] ;  /* 0x0000040a0e08a981 */ /* 0x000ee8000c1e1900 */
[----:B------:R-:W3:Y:S04]  /*0a50*/  @!P2 LDG.E R21, desc[UR10][R12.64+0x4] ;  /* 0x0000040a0c15a981 */ /* 0x000ee8000c1e1900 */
[----:B------:R-:W4:Y:S04]  /*0a60*/  @!P3 LDG.E R18, desc[UR10][R14.64+0x8] ;  /* 0x0000080a0e12b981 */ /* 0x000f28000c1e1900 */
[----:B------:R-:W4:Y:S04]  /*0a70*/  @!P3 LDG.E R23, desc[UR10][R12.64+0x8] ;  /* 0x0000080a0c17b981 */ /* 0x000f28000c1e1900 */
[----:B------:R-:W5:Y:S04]  /*0a80*/  @!P0 LDG.E R20, desc[UR10][R14.64+0xc] ;  /* 0x00000c0a0e148981 */ /* 0x000f68000c1e1900 */
[----:B------:R-:W5:Y:S01]  /*0a90*/  @!P0 LDG.E R25, desc[UR10][R12.64+0xc] ;  /* 0x00000c0a0c198981 */ /* 0x000f62000c1e1900 */
[----:B------:R-:W-:-:S02]  /*0aa0*/  VIADD R19, R19, 0x4 ;  /* 0x0000000413137836 */ /* 0x000fc40000000000 */
[----:B--2---:R-:W-:-:S04]  /*0ab0*/  @!P1 IMAD R2, R17, R10, R2 ;  /* 0x0000000a11029224 */ /* 0x004fc800078e0202 */
[----:B---3--:R-:W-:-:S04]  /*0ac0*/  @!P2 IMAD R2, R21, R8, R2 ;  /* 0x000000081502a224 */ /* 0x008fc800078e0202 */
[----:B----4-:R-:W-:-:S04]  /*0ad0*/  @!P3 IMAD R2, R23, R18, R2 ;  /* 0x000000121702b224 */ /* 0x010fc800078e0202 */
[----:B-----5:R-:W-:-:S07]  /*0ae0*/  @!P0 IMAD R2, R25, R20, R2 ;  /* 0x0000001419028224 */ /* 0x020fce00078e0202 */
.L_x_4:
[----:B------:R-:W-:Y:S05]  /*0af0*/  BRA.U !UP2, `(.L_x_3) ;  /* 0x000000010ae87547 */ /* 0x000fea000b800000 */
[----:B------:R-:W-:Y:S02]  /*0b00*/  UISETP.NE.AND UP1, UPT, UR9, 0x1, UPT ;  /* 0x000000010900788c */ /* 0x000fe4000bf25270 */
[----:B------:R-:W-:-:S07]  /*0b10*/  ULOP3.LUT UP2, URZ, UR13, 0x1, URZ, 0xc0, !UPT ;  /* 0x000000010dff7892 */ /* 0x000fce000f84c0ff */
[----:B------:R-:W-:Y:S05]  /*0b20*/  BRA.U !UP1, `(.L_x_5) ;  /* 0x0000000109907547 */ /* 0x000fea000b800000 */
[----:B------:R-:W0:Y:S01]  /*0b30*/  LDCU UR7, c[0x0][0x398] ;  /* 0x00007300ff0777ac */ /* 0x000e220008000800 */
[----:B------:R-:W-:Y:S01]  /*0b40*/  IMAD.IADD R20, R4, 0x1, R19 ;  /* 0x0000000104147824 */ /* 0x000fe200078e0213 */
[----:B------:R-:W1:Y:S03]  /*0b50*/  LDC.64 R14, c[0x0][0x388] ;  /* 0x0000e200ff0e7b82 */ /* 0x000e660000000a00 */
[C---:B------:R-:W-:Y:S01]  /*0b60*/  VIADD R8, R20.reuse, 0x1 ;  /* 0x0000000114087836 */ /* 0x040fe20000000000 */
[----:B------:R-:W-:-:S04]  /*0b70*/  ISETP.GE.AND P1, PT, R20, UR6, PT ;  /* 0x0000000614007c0c */ /* 0x000fc8000bf26270 */
[----:B------:R-:W-:Y:S01]  /*0b80*/  ISETP.GE.AND P0, PT, R8, UR6, PT ;  /* 0x0000000608007c0c */ /* 0x000fe2000bf06270 */
[----:B------:R-:W2:Y:S01]  /*0b90*/  LDC.64 R16, c[0x0][0x380] ;  /* 0x0000e000ff107b82 */ /* 0x000ea20000000a00 */
[C---:B------:R-:W-:Y:S02]  /*0ba0*/  LOP3.LUT R8, R7.reuse, R8, RZ, 0xfc, !PT ;  /* 0x0000000807087212 */ /* 0x040fe400078efcff */
[----:B0-----:R-:W-:-:S05]  /*0bb0*/  ISETP.GE.OR P0, PT, R7, UR7, P0 ;  /* 0x0000000707007c0c */ /* 0x001fca0008706670 */
[----:B------:R-:W0:Y:S01]  /*0bc0*/  LDC.64 R12, c[0x0][0x388] ;  /* 0x0000e200ff0c7b82 */ /* 0x000e220000000a00 */
[C---:B------:R-:W-:Y:S02]  /*0bd0*/  ISETP.GE.OR P1, PT, R7.reuse, UR7, P1 ;  /* 0x0000000707007c0c */ /* 0x040fe40008f26670 */
[----:B------:R-:W-:Y:S02]  /*0be0*/  ISETP.LT.OR P0, PT, R8, RZ, P0 ;  /* 0x000000ff0800720c */ /* 0x000fe40000701670 */
[----:B------:R-:W-:-:S03]  /*0bf0*/  LOP3.LUT R8, R7, R20, RZ, 0xfc, !PT ;  /* 0x0000001407087212 */ /* 0x000fc600078efcff */
[----:B------:R-:W3:Y:S01]  /*0c00*/  LDC.64 R10, c[0x0][0x380] ;  /* 0x0000e000ff0a7b82 */ /* 0x000ee20000000a00 */
[----:B------:R-:W-:-:S07]  /*0c10*/  ISETP.LT.OR P1, PT, R8, RZ, P1 ;  /* 0x000000ff0800720c */ /* 0x000fce0000f21670 */
[----:B------:R-:W-:Y:S02]  /*0c20*/  @!P0 SHF.R.S32.HI R21, RZ, 0x1f, R19 ;  /* 0x0000001fff158819 */ /* 0x000fe40000011413 */
[----:B------:R-:W-:Y:S02]  /*0c30*/  @!P0 SHF.R.S32.HI R22, RZ, 0x1f, R9 ;  /* 0x0000001fff168819 */ /* 0x000fe40000011409 */
[----:B------:R-:W-:Y:S02]  /*0c40*/  @!P0 IADD3 R8, P3, P4, R9, R4, R19 ;  /* 0x0000000409088210 */ /* 0x000fe40007c7e013 */
[C---:B------:R-:W-:Y:S01]  /*0c50*/  @!P0 IADD3 R18, P2, PT, R19.reuse, UR12, RZ ;  /* 0x0000000c13128c10 */ /* 0x040fe2000ff5e0ff */
[----:B------:R-:W-:Y:S02]  /*0c60*/  @!P1 VIADD R25, R19, UR12 ;  /* 0x0000000c13199c36 */ /* 0x000fe40008000000 */
[----:B------:R-:W-:Y:S01]  /*0c70*/  @!P1 IMAD.IADD R23, R9, 0x1, R20 ;  /* 0x0000000109179824 */ /* 0x000fe200078e0214 */
[--C-:B------:R-:W-:Y:S01]  /*0c80*/  @!P0 IADD3.X R20, PT, PT, R22, R6, R21.reuse, P3, P4 ;  /* 0x0000000616148210 */ /* 0x100fe20001fe8415 */
[----:B------:R-:W-:Y:S01]  /*0c90*/  @!P0 IMAD.X R21, RZ, RZ, R21, P2 ;  /* 0x000000ffff158224 */ /* 0x000fe200010e0615 */
[----:B0-----:R-:W-:Y:S01]  /*0ca0*/  @!P0 LEA R12, P2, R18, R12, 0x2 ;  /* 0x0000000c120c8211 */ /* 0x001fe200078410ff */
[----:B-1----:R-:W-:Y:S01]  /*0cb0*/  @!P1 IMAD.WIDE.U32 R14, R25, 0x4, R14 ;  /* 0x00000004190e9825 */ /* 0x002fe200078e000e */
[----:B---3--:R-:W-:-:S03]  /*0cc0*/  @!P0 LEA R10, P3, R8, R10, 0x2 ;  /* 0x0000000a080a8211 */ /* 0x008fc600078610ff */
[----:B--2---:R-:W-:Y:S01]  /*0cd0*/  @!P1 IMAD.WIDE R16, R23, 0x4, R16 ;  /* 0x0000000417109825 */ /* 0x004fe200078e0210 */
[----:B------:R-:W-:Y:S01]  /*0ce0*/  @!P0 LEA.HI.X R13, R18, R13, R21, 0x2, P2 ;  /* 0x0000000d120d8211 */ /* 0x000fe200010f1415 */
[----:B------:R-:W2:Y:S01]  /*0cf0*/  @!P1 LDG.E R14, desc[UR10][R14.64] ;  /* 0x0000000a0e0e9981 */ /* 0x000ea2000c1e1900 */
[----:B------:R-:W-:-:S03]  /*0d00*/  @!P0 LEA.HI.X R11, R8, R11, R20, 0x2, P3 ;  /* 0x0000000b080b8211 */ /* 0x000fc600018f1414 */
[----:B------:R-:W2:Y:S04]  /*0d10*/  @!P1 LDG.E R17, desc[UR10][R16.64] ;  /* 0x0000000a10119981 */ /* 0x000ea8000c1e1900 */
[----:B------:R-:W3:Y:S04]  /*0d20*/  @!P0 LDG.E R13, desc[UR10][R12.64+0x4] ;  /* 0x0000040a0c0d8981 */ /* 0x000ee8000c1e1900 */
[----:B------:R-:W3:Y:S01]  /*0d30*/  @!P0 LDG.E R10, desc[UR10][R10.64+0x4] ;  /* 0x0000040a0a0a8981 */ /* 0x000ee2000c1e1900 */
[----:B------:R-:W-:Y:S02]  /*0d40*/  VIADD R19, R19, 0x2 ;  /* 0x0000000213137836 */ /* 0x000fe40000000000 */
[----:B--2---:R-:W-:-:S04]  /*0d50*/  @!P1 IMAD R2, R14, R17, R2 ;  /* 0x000000110e029224 */ /* 0x004fc800078e0202 */
[----:B---3--:R-:W-:-:S07]  /*0d60*/  @!P0 IMAD R2, R13, R10, R2 ;  /* 0x0000000a0d028224 */ /* 0x008fce00078e0202 */
.L_x_5:
[----:B------:R-:W-:Y:S05]  /*0d70*/  BRA.U !UP2, `(.L_x_3) ;  /* 0x000000010a487547 */ /* 0x000fea000b800000 */
[----:B------:R-:W0:Y:S01]  /*0d80*/  LDCU UR7, c[0x0][0x398] ;  /* 0x00007300ff0777ac */ /* 0x000e220008000800 */
[----:B------:R-:W-:Y:S01]  /*0d90*/  IMAD.IADD R8, R4, 0x1, R19 ;  /* 0x0000000104087824 */ /* 0x000fe200078e0213 */
[----:B------:R-:W-:Y:S04]  /*0da0*/  BSSY.RECONVERGENT B0, `(.L_x_3) ;  /* 0x000000f000007945 */ /* 0x000fe80003800200 */
[----:B------:R-:W-:Y:S02]  /*0db0*/  ISETP.GE.AND P0, PT, R8, UR6, PT ;  /* 0x0000000608007c0c */ /* 0x000fe4000bf06270 */
[C---:B------:R-:W-:Y:S02]  /*0dc0*/  LOP3.LUT R10, R7.reuse, R8, RZ, 0xfc, !PT ;  /* 0x00000008070a7212 */ /* 0x040fe400078efcff */
[----:B0-----:R-:W-:-:S04]  /*0dd0*/  ISETP.GE.OR P0, PT, R7, UR7, P0 ;  /* 0x0000000707007c0c */ /* 0x001fc80008706670 */
[----:B------:R-:W-:-:S13]  /*0de0*/  ISETP.LT.OR P0, PT, R10, RZ, P0 ;  /* 0x000000ff0a00720c */ /* 0x000fda0000701670 */
[----:B------:R-:W-:Y:S05]  /*0df0*/  @P0 BRA `(.L_x_6) ;  /* 0x0000000000240947 */ /* 0x000fea0003800000 */
[----:B------:R-:W0:Y:S01]  /*0e00*/  LDC.64 R10, c[0x0][0x388] ;  /* 0x0000e200ff0a7b82 */ /* 0x000e220000000a00 */
[----:B------:R-:W-:Y:S02]  /*0e10*/  VIADD R19, R19, UR12 ;  /* 0x0000000c13137c36 */ /* 0x000fe40008000000 */
[----:B------:R-:W-:-:S05]  /*0e20*/  IMAD.IADD R7, R9, 0x1, R8 ;  /* 0x0000000109077824 */ /* 0x000fca00078e0208 */
[----:B------:R-:W1:Y:S01]  /*0e30*/  LDC.64 R12, c[0x0][0x380] ;  /* 0x0000e000ff0c7b82 */ /* 0x000e620000000a00 */
[----:B0-----:R-:W-:-:S06]  /*0e40*/  IMAD.WIDE.U32 R8, R19, 0x4, R10 ;  /* 0x0000000413087825 */ /* 0x001fcc00078e000a */
[----:B------:R-:W2:Y:S01]  /*0e50*/  LDG.E R9, desc[UR10][R8.64] ;  /* 0x0000000a08097981 */ /* 0x000ea2000c1e1900 */
[----:B-1----:R-:W-:-:S06]  /*0e60*/  IMAD.WIDE R10, R7, 0x4, R12 ;  /* 0x00000004070a7825 */ /* 0x002fcc00078e020c */
[----:B------:R-:W2:Y:S02]  /*0e70*/  LDG.E R10, desc[UR10][R10.64] ;  /* 0x0000000a0a0a7981 */ /* 0x000ea4000c1e1900 */
[----:B--2---:R-:W-:-:S07]  /*0e80*/  IMAD R2, R9, R10, R2 ;  /* 0x0000000a09027224 */ /* 0x004fce00078e0202 */
.L_x_6:
[----:B------:R-:W-:Y:S05]  /*0e90*/  BSYNC.RECONVERGENT B0 ;  /* 0x0000000000007941 */ /* 0x000fea0003800200 */
.L_x_3:
[----:B------:R-:W-:Y:S05]  /*0ea0*/  BRA.U UP0, `(.L_x_7) ;  /* 0xfffffff100c07547 */ /* 0x000fea000b83ffff */
.L_x_0:
[----:B------:R-:W0:Y:S01]  /*0eb0*/  LDC.64 R4, c[0x0][0x390] ;  /* 0x0000e400ff047b82 */ /* 0x000e220000000a00 */
[----:B------:R-:W1:Y:S02]  /*0ec0*/  LDCU UR6, c[0x0][0x39c] ;  /* 0x00007380ff0677ac */ /* 0x000e640008000800 */
[----:B-1----:R-:W-:-:S04]  /*0ed0*/  IMAD R3, R3, UR6, R0 ;  /* 0x0000000603037c24 */ /* 0x002fc8000f8e0200 */
[----:B0-----:R-:W-:-:S05]  /*0ee0*/  IMAD.WIDE R4, R3, 0x4, R4 ;  /* 0x0000000403047825 */ /* 0x001fca00078e0204 */
[----:B------:R-:W-:Y:S01]  /*0ef0*/  STG.E desc[UR10][R4.64], R2 ;  /* 0x0000000204007986 */ /* 0x000fe2000c10190a */
[----:B------:R-:W-:Y:S05]  /*0f00*/  EXIT ;  /* 0x000000000000794d */ /* 0x000fea0003800000 */
.L_x_8:
[----:B------:R-:W-:-:S00]  /*0f10*/  BRA `(.L_x_8) ;  /* 0xfffffffc00fc7947 */ /* 0x000fc0000383ffff */
[----:B------:R-:W-:-:S00]  /*0f20*/  NOP ;  /* 0x0000000000007918 */ /* 0x000fc00000000000 */
        /* <DEDUP_REMOVED lines=13> */
.L_x_9:


//--------------------- .nv.shared.reserved.0     --------------------------
	.section	.nv.shared.reserved.0,"aw",@nobits
	.weak		__nv_reservedSMEM_offset_0_alias
	.size		__nv_reservedSMEM_offset_0_alias, 0, 64
	.other		__nv_reservedSMEM_offset_0_alias,@"STO_CUDA_RESERVED_SHARED STV_DEFAULT"
__nv_reservedSMEM_offset_0_alias:
	.zero		0
	.zero		64


//--------------------- .nv.constant0._Z13convolution2DPiS_S_iiii --------------------------
	.section	.nv.constant0._Z13convolution2DPiS_S_iiii,"a",@progbits
	.sectionflags	@""
	.align	4
.nv.constant0._Z13convolution2DPiS_S_iiii:
	.zero		936


//--------------------- SYMBOLS --------------------------

	.type		.nv.reservedSmem.offset0,@object
	.size		.nv.reservedSmem.offset0,0x4
